//
// Generated by NVIDIA NVVM Compiler
//
// Compiler Build ID: CL-36424714
// Cuda compilation tools, release 13.0, V13.0.88
// Based on NVVM 20.0.0
//

.version 9.0
.target sm_100
.address_size 64

	// .globl	_Z11dummyKernelPfi

.visible .entry _Z11dummyKernelPfi(
	.param .u64 .ptr .align 1 _Z11dummyKernelPfi_param_0,
	.param .u32 _Z11dummyKernelPfi_param_1
)
{
	.reg .pred 	%p<2>;
	.reg .b32 	%r<6>;
	.reg .b32 	%f<3>;
	.reg .b64 	%rd<5>;

	ld.param.u64 	%rd1, [_Z11dummyKernelPfi_param_0];
	ld.param.u32 	%r2, [_Z11dummyKernelPfi_param_1];
	mov.u32 	%r3, %ctaid.x;
	mov.u32 	%r4, %ntid.x;
	mov.u32 	%r5, %tid.x;
	mad.lo.s32 	%r1, %r3, %r4, %r5;
	setp.ge.s32 	%p1, %r1, %r2;
	@%p1 bra 	$L__BB0_2;
	cvta.to.global.u64 	%rd2, %rd1;
	mul.wide.s32 	%rd3, %r1, 4;
	add.s64 	%rd4, %rd2, %rd3;
	ld.global.f32 	%f1, [%rd4];
	add.f32 	%f2, %f1, %f1;
	st.global.f32 	[%rd4], %f2;
$L__BB0_2:
	ret;

}


// ===== COMPILED SASS (sm_100) =====

	.target	sm_100

	.elftype	@"ET_EXEC"


//--------------------- .note.nv.tkinfo           --------------------------
	.section	.note.nv.tkinfo,"",@"SHT_NOTE"
	.sectionflags	@"SHF_NOTE_NV_TKINFO"
	.tkinfo
        /*0018*/ 	.word	0x00000002
        /*0030*/ 	.string	""
        /*0030*/ 	.string	"ptxas"
        /*0030*/ 	.string	"Cuda compilation tools, release 13.0, V13.0.88"
        /*0030*/ 	.string	"Build cuda_13.0.r13.0/compiler.36424714_0"
        /*0030*/ 	.string	"-arch sm_100 -m 64 "



//--------------------- .note.nv.cuinfo           --------------------------
	.section	.note.nv.cuinfo,"",@"SHT_NOTE"
	.sectionflags	@"SHF_NOTE_NV_CUINFO"
        /*0018*/ 	.short	0x0002
        /*001a*/ 	.short	0x0064
        /*001c*/ 	.short	0x0082
	.zero		2


//--------------------- .nv.info                  --------------------------
	.section	.nv.info,"",@"SHT_CUDA_INFO"
	.align	4


	//----- nvinfo : EIATTR_REGCOUNT
	.align		4
        /*0000*/ 	.byte	0x04, 0x2f
        /*0002*/ 	.short	(.L_1 - .L_0)
	.align		4
.L_0:
        /*0004*/ 	.word	index@(_Z11dummyKernelPfi)
        /*0008*/ 	.word	0x00000008


	//----- nvinfo : EIATTR_FRAME_SIZE
	.align		4
.L_1:
        /*000c*/ 	.byte	0x04, 0x11
        /*000e*/ 	.short	(.L_3 - .L_2)
	.align		4
.L_2:
        /*0010*/ 	.word	index@(_Z11dummyKernelPfi)
        /*0014*/ 	.word	0x00000000


	//----- nvinfo : EIATTR_MIN_STACK_SIZE
	.align		4
.L_3:
        /*0018*/ 	.byte	0x04, 0x12
        /*001a*/ 	.short	(.L_5 - .L_4)
	.align		4
.L_4:
        /*001c*/ 	.word	index@(_Z11dummyKernelPfi)
        /*0020*/ 	.word	0x00000000
.L_5:


//--------------------- .nv.compat                --------------------------
	.section	.nv.compat,"",@"SHT_CUDA_COMPAT_INFO"
	.align	4
        /*0000*/ 	.byte	0x02, 0x09, 0x00, 0x00, 0x02, 0x02, 0x01, 0x00, 0x02, 0x05, 0x05, 0x00, 0x03, 0x07, 0x01, 0x01
        /*0010*/ 	.byte	0x02, 0x03, 0x00, 0x00, 0x02, 0x06, 0x01, 0x00, 0x04, 0x0b, 0x08, 0x00, 0x09, 0x00, 0x00, 0x00
        /*0020*/ 	.byte	0x00, 0x00, 0x00, 0x00


//--------------------- .nv.info._Z11dummyKernelPfi --------------------------
	.section	.nv.info._Z11dummyKernelPfi,"",@"SHT_CUDA_INFO"
	.sectionflags	@""
	.align	4


	//----- nvinfo : EIATTR_CUDA_API_VERSION
	.align		4
        /*0000*/ 	.byte	0x04, 0x37
        /*0002*/ 	.short	(.L_7 - .L_6)
.L_6:
        /*0004*/ 	.word	0x00000082


	//----- nvinfo : EIATTR_KPARAM_INFO
	.align		4
.L_7:
        /*0008*/ 	.byte	0x04, 0x17
        /*000a*/ 	.short	(.L_9 - .L_8)
.L_8:
        /*000c*/ 	.word	0x00000000
        /*0010*/ 	.short	0x0001
        /*0012*/ 	.short	0x0008
        /*0014*/ 	.byte	0x00, 0xf0, 0x11, 0x00


	//----- nvinfo : EIATTR_KPARAM_INFO
	.align		4
.L_9:
        /*0018*/ 	.byte	0x04, 0x17
        /*001a*/ 	.short	(.L_11 - .L_10)
.L_10:
        /*001c*/ 	.word	0x00000000
        /*0020*/ 	.short	0x0000
        /*0022*/ 	.short	0x0000
        /*0024*/ 	.byte	0x00, 0xf5, 0x21, 0x00


	//----- nvinfo : EIATTR_SPARSE_MMA_MASK
	.align		4
.L_11:
        /*0028*/ 	.byte	0x03, 0x50
        /*002a*/ 	.short	0x0000


	//----- nvinfo : EIATTR_MAXREG_COUNT
	.align		4
        /*002c*/ 	.byte	0x03, 0x1b
        /*002e*/ 	.short	0x00ff


	//----- nvinfo : EIATTR_MERCURY_ISA_VERSION
	.align		4
        /*0030*/ 	.byte	0x03, 0x5f
        /*0032*/ 	.short	0x0101


	//----- nvinfo : EIATTR_VRC_CTA_INIT_COUNT
	.align		4
        /*0034*/ 	.byte	0x02, 0x4a
	.zero		1
	.zero		1


	//----- nvinfo : EIATTR_EXIT_INSTR_OFFSETS
	.align		4
        /*0038*/ 	.byte	0x04, 0x1c
        /*003a*/ 	.short	(.L_13 - .L_12)


	//   ....[0]....
.L_12:
        /*003c*/ 	.word	0x00000070


	//   ....[1]....
        /*0040*/ 	.word	0x000000e0


	//----- nvinfo : EIATTR_CBANK_PARAM_SIZE
	.align		4
.L_13:
        /*0044*/ 	.byte	0x03, 0x19
        /*0046*/ 	.short	0x000c


	//----- nvinfo : EIATTR_PARAM_CBANK
	.align		4
        /*0048*/ 	.byte	0x04, 0x0a
        /*004a*/ 	.short	(.L_15 - .L_14)
	.align		4
.L_14:
        /*004c*/ 	.word	index@(.nv.constant0._Z11dummyKernelPfi)
        /*0050*/ 	.short	0x0380
        /*0052*/ 	.short	0x000c


	//----- nvinfo : EIATTR_SW_WAR
	.align		4
.L_15:
        /*0054*/ 	.byte	0x04, 0x36
        /*0056*/ 	.short	(.L_17 - .L_16)
.L_16:
        /*0058*/ 	.word	0x00000008
.L_17:


//--------------------- .nv.callgraph             --------------------------
	.section	.nv.callgraph,"",@"SHT_CUDA_CALLGRAPH"
	.align	4
	.sectionentsize	8
	.align		4
        /*0000*/ 	.word	0x00000000
	.align		4
        /*0004*/ 	.word	0xffffffff
	.align		4
        /*0008*/ 	.word	0x00000000
	.align		4
        /*000c*/ 	.word	0xfffffffe
	.align		4
        /*0010*/ 	.word	0x00000000
	.align		4
        /*0014*/ 	.word	0xfffffffd
	.align		4
        /*0018*/ 	.word	0x00000000
	.align		4
        /*001c*/ 	.word	0xfffffffc


//--------------------- .text._Z11dummyKernelPfi  --------------------------
	.section	.text._Z11dummyKernelPfi,"ax",@progbits
	.align	128
        .global         _Z11dummyKernelPfi
        .type           _Z11dummyKernelPfi,@function
        .size           _Z11dummyKernelPfi,(.L_x_1 - _Z11dummyKernelPfi)
        .other          _Z11dummyKernelPfi,@"STO_CUDA_ENTRY STV_DEFAULT"
_Z11dummyKernelPfi:
.text._Z11dummyKernelPfi:
[----:B------:R-:W-:Y:S01]  /*0000*/  LDC R1, c[0x0][0x37c] ;  /* 0x0000df00ff017b82 */ /* 0x000fe20000000800 */
[----:B------:R-:W0:Y:S07]  /*0010*/  S2R R0, SR_TID.X ;  /* 0x0000000000007919 */ /* 0x000e2e0000002100 */
[----:B------:R-:W0:Y:S01]  /*0020*/  S2UR UR4, SR_CTAID.X ;  /* 0x00000000000479c3 */ /* 0x000e220000002500 */
[----:B------:R-:W1:Y:S07]  /*0030*/  LDCU UR5, c[0x0][0x388] ;  /* 0x00007100ff0577ac */ /* 0x000e6e0008000800 */
[----:B------:R-:W0:Y:S02]  /*0040*/  LDC R5, c[0x0][0x360] ;  /* 0x0000d800ff057b82 */ /* 0x000e240000000800 */
[----:B0-----:R-:W-:-:S05]  /*0050*/  IMAD R5, R5, UR4, R0 ;  /* 0x0000000405057c24 */ /* 0x001fca000f8e0200 */
[----:B-1----:R-:W-:-:S13]  /*0060*/  ISETP.GE.AND P0, PT, R5, UR5, PT ;  /* 0x0000000505007c0c */ /* 0x002fda000bf06270 */
[----:B------:R-:W-:Y:S05]  /*0070*/  @P0 EXIT ;  /* 0x000000000000094d */ /* 0x000fea0003800000 */
[----:B------:R-:W0:Y:S01]  /*0080*/  LDC.64 R2, c[0x0][0x380] ;  /* 0x0000e000ff027b82 */ /* 0x000e220000000a00 */
[----:B------:R-:W1:Y:S01]  /*0090*/  LDCU.64 UR4, c[0x0][0x358] ;  /* 0x00006b00ff0477ac */ /* 0x000e620008000a00 */
[----:B0-----:R-:W-:-:S05]  /*00a0*/  IMAD.WIDE R2, R5, 0x4, R2 ;  /* 0x0000000405027825 */ /* 0x001fca00078e0202 */
[----:B-1----:R-:W2:Y:S02]  /*00b0*/  LDG.E R0, desc[UR4][R2.64] ;  /* 0x0000000402007981 */ /* 0x002ea4000c1e1900 */
[----:B--2---:R-:W-:-:S05]  /*00c0*/  FADD R5, R0, R0 ;  /* 0x0000000000057221 */ /* 0x004fca0000000000 */
[----:B------:R-:W-:Y:S01]  /*00d0*/  STG.E desc[UR4][R2.64], R5 ;  /* 0x0000000502007986 */ /* 0x000fe2000c101904 */
[----:B------:R-:W-:Y:S05]  /*00e0*/  EXIT ;  /* 0x000000000000794d */ /* 0x000fea0003800000 */
.L_x_0:
[----:B------:R-:W-:-:S00]  /*00f0*/  BRA `(.L_x_0) ;  /* 0xfffffffc00fc7947 */ /* 0x000fc0000383ffff */
[----:B------:R-:W-:-:S00]  /*0100*/  NOP ;  /* 0x0000000000007918 */ /* 0x000fc00000000000 */
[----:B------:R-:W-:-:S00]  /*0110*/  NOP ;  /* 0x0000000000007918 */ /* 0x000fc00000000000 */
[----:B------:R-:W-:-:S00]  /*0120*/  NOP ;  /* 0x0000000000007918 */ /* 0x000fc00000000000 */
[----:B------:R-:W-:-:S00]  /*0130*/  NOP ;  /* 0x0000000000007918 */ /* 0x000fc00000000000 */
[----:B------:R-:W-:-:S00]  /*0140*/  NOP ;  /* 0x0000000000007918 */ /* 0x000fc00000000000 */
[----:B------:R-:W-:-:S00]  /*0150*/  NOP ;  /* 0x0000000000007918 */ /* 0x000fc00000000000 */
[----:B------:R-:W-:-:S00]  /*0160*/  NOP ;  /* 0x0000000000007918 */ /* 0x000fc00000000000 */
[----:B------:R-:W-:-:S00]  /*0170*/  NOP ;  /* 0x0000000000007918 */ /* 0x000fc00000000000 */
.L_x_1:


//--------------------- .nv.shared.reserved.0     --------------------------
	.section	.nv.shared.reserved.0,"aw",@nobits
	.weak		__nv_reservedSMEM_offset_0_alias
	.size		__nv_reservedSMEM_offset_0_alias, 0, 64
	.other		__nv_reservedSMEM_offset_0_alias,@"STO_CUDA_RESERVED_SHARED STV_DEFAULT"
__nv_reservedSMEM_offset_0_alias:
	.zero		0
	.zero		64


//--------------------- .nv.constant0._Z11dummyKernelPfi --------------------------
	.section	.nv.constant0._Z11dummyKernelPfi,"a",@progbits
	.sectionflags	@""
	.align	4
.nv.constant0._Z11dummyKernelPfi:
	.zero		908


//--------------------- SYMBOLS --------------------------

	.type		.nv.reservedSmem.offset0,@object
	.size		.nv.reservedSmem.offset0,0x4
